	.headerflags	@"EF_CUDA_TEXMODE_UNIFIED EF_CUDA_64BIT_ADDRESS EF_CUDA_ACCELERATORS EF_CUDA_SM90 EF_CUDA_VIRTUAL_SM(EF_CUDA_SM90)"
	.elftype	@"ET_EXEC"


//--------------------- .nv.info                  --------------------------
	.section	.nv.info,"",@"SHT_CUDA_INFO"
	.align	4


	//----- nvinfo : EIATTR_REGCOUNT
	.align		4
        /*0000*/ 	.byte	0x04, 0x2f
        /*0002*/ 	.short	(.L_1 - .L_0)
	.align		4
.L_0:
        /*0004*/ 	.word	index@(triton_poi_fused_constant_pad_nd_0)
        /*0008*/ 	.word	0x0000000a


	//----- nvinfo : EIATTR_MIN_STACK_SIZE
	.align		4
.L_1:
        /*000c*/ 	.byte	0x04, 0x12
        /*000e*/ 	.short	(.L_3 - .L_2)
	.align		4
.L_2:
        /*0010*/ 	.word	index@(triton_poi_fused_constant_pad_nd_0)
        /*0014*/ 	.word	0x00000000


	//----- nvinfo : EIATTR_FRAME_SIZE
	.align		4
.L_3:
        /*0018*/ 	.byte	0x04, 0x11
        /*001a*/ 	.short	(.L_5 - .L_4)
	.align		4
.L_4:
        /*001c*/ 	.word	index@(triton_poi_fused_constant_pad_nd_0)
        /*0020*/ 	.word	0x00000000


	//----- nvinfo : EIATTR_MIN_STACK_SIZE
	.align		4
.L_5:
        /*0024*/ 	.byte	0x04, 0x12
        /*0026*/ 	.short	(.L_7 - .L_6)
	.align		4
.L_6:
        /*0028*/ 	.word	index@(triton_poi_fused_constant_pad_nd_0)
        /*002c*/ 	.word	0x00000000
.L_7:


//--------------------- .nv.info.triton_poi_fused_constant_pad_nd_0 --------------------------
	.section	.nv.info.triton_poi_fused_constant_pad_nd_0,"",@"SHT_CUDA_INFO"
	.sectionflags	@""
	.align	4


	//----- nvinfo : EIATTR_CUDA_API_VERSION
	.align		4
        /*0000*/ 	.byte	0x04, 0x37
        /*0002*/ 	.short	(.L_9 - .L_8)
.L_8:
        /*0004*/ 	.word	0x0000007c


	//----- nvinfo : EIATTR_KPARAM_INFO
	.align		4
.L_9:
        /*0008*/ 	.byte	0x04, 0x17
        /*000a*/ 	.short	(.L_11 - .L_10)
.L_10:
        /*000c*/ 	.word	0x00000000
        /*0010*/ 	.short	0x0002
        /*0012*/ 	.short	0x0010
        /*0014*/ 	.byte	0x00, 0xf0, 0x11, 0x00


	//----- nvinfo : EIATTR_KPARAM_INFO
	.align		4
.L_11:
        /*0018*/ 	.byte	0x04, 0x17
        /*001a*/ 	.short	(.L_13 - .L_12)
.L_12:
        /*001c*/ 	.word	0x00000000
        /*0020*/ 	.short	0x0001
        /*0022*/ 	.short	0x0008
        /*0024*/ 	.byte	0x00, 0xf4, 0x21, 0x00


	//----- nvinfo : EIATTR_KPARAM_INFO
	.align		4
.L_13:
        /*0028*/ 	.byte	0x04, 0x17
        /*002a*/ 	.short	(.L_15 - .L_14)
.L_14:
        /*002c*/ 	.word	0x00000000
        /*0030*/ 	.short	0x0000
        /*0032*/ 	.short	0x0000
        /*0034*/ 	.byte	0x00, 0xf4, 0x21, 0x00


	//----- nvinfo : EIATTR_SPARSE_MMA_MASK
	.align		4
.L_15:
        /*0038*/ 	.byte	0x03, 0x50
        /*003a*/ 	.short	0x0000


	//----- nvinfo : EIATTR_MAXREG_COUNT
	.align		4
        /*003c*/ 	.byte	0x03, 0x1b
        /*003e*/ 	.short	0x00ff


	//----- nvinfo : EIATTR_EXIT_INSTR_OFFSETS
	.align		4
        /*0040*/ 	.byte	0x04, 0x1c
        /*0042*/ 	.short	(.L_17 - .L_16)


	//   ....[0]....
.L_16:
        /*0044*/ 	.word	0x00000110


	//   ....[1]....
        /*0048*/ 	.word	0x00000130


	//----- nvinfo : EIATTR_REQNTID
	.align		4
.L_17:
        /*004c*/ 	.byte	0x04, 0x10
        /*004e*/ 	.short	(.L_19 - .L_18)
.L_18:
        /*0050*/ 	.word	0x00000080
        /*0054*/ 	.word	0x00000001
        /*0058*/ 	.word	0x00000001


	//----- nvinfo : EIATTR_CRS_STACK_SIZE
	.align		4
.L_19:
        /*005c*/ 	.byte	0x04, 0x1e
        /*005e*/ 	.short	(.L_21 - .L_20)
.L_20:
        /*0060*/ 	.word	0x00000000


	//----- nvinfo : EIATTR_CBANK_PARAM_SIZE
	.align		4
.L_21:
        /*0064*/ 	.byte	0x03, 0x19
        /*0066*/ 	.short	0x0014


	//----- nvinfo : EIATTR_PARAM_CBANK
	.align		4
        /*0068*/ 	.byte	0x04, 0x0a
        /*006a*/ 	.short	(.L_23 - .L_22)
	.align		4
.L_22:
        /*006c*/ 	.word	index@(.nv.constant0.triton_poi_fused_constant_pad_nd_0)
        /*0070*/ 	.short	0x0210
        /*0072*/ 	.short	0x0014


	//----- nvinfo : EIATTR_SW_WAR
	.align		4
.L_23:
        /*0074*/ 	.byte	0x04, 0x36
        /*0076*/ 	.short	(.L_25 - .L_24)
.L_24:
        /*0078*/ 	.word	0x00000008
.L_25:


//--------------------- .nv.callgraph             --------------------------
	.section	.nv.callgraph,"",@"SHT_CUDA_CALLGRAPH"
	.align	4
	.sectionentsize	8
	.align		4
        /*0000*/ 	.word	0x00000000
	.align		4
        /*0004*/ 	.word	0xffffffff
	.align		4
        /*0008*/ 	.word	0x00000000
	.align		4
        /*000c*/ 	.word	0xfffffffe
	.align		4
        /*0010*/ 	.word	0x00000000
	.align		4
        /*0014*/ 	.word	0xfffffffd
	.align		4
        /*0018*/ 	.word	0x00000000
	.align		4
        /*001c*/ 	.word	0xfffffffc


//--------------------- .text.triton_poi_fused_constant_pad_nd_0 --------------------------
	.section	.text.triton_poi_fused_constant_pad_nd_0,"ax",@progbits
	.align	128
        .global         triton_poi_fused_constant_pad_nd_0
        .type           triton_poi_fused_constant_pad_nd_0,@function
        .size           triton_poi_fused_constant_pad_nd_0,(.L_x_3 - triton_poi_fused_constant_pad_nd_0)
        .other          triton_poi_fused_constant_pad_nd_0,@"STO_CUDA_ENTRY STV_DEFAULT"
triton_poi_fused_constant_pad_nd_0:
.text.triton_poi_fused_constant_pad_nd_0:
[----:B------:R-:W0:Y:S02]  /*0000*/  LDC R1, c[0x0][0x28] ;  /* 0x00000a00ff017b82 */ /* 0x000e240000000800 */
[----:B------:R-:W1:Y:S01]  /*0010*/  S2R R0, SR_TID.X ;  /* 0x0000000000007919 */ /* 0x000e620000002100 */
[----:B------:R-:W2:Y:S01]  /*0020*/  LDC.64 R4, c[0x0][0x218] ;  /* 0x00008600ff047b82 */ /* 0x000ea20000000a00 */
[----:B------:R-:W-:Y:S01]  /*0030*/  ULDC.64 UR4, c[0x0][0x208] ;  /* 0x0000820000047ab9 */ /* 0x000fe20000000a00 */
[----:B------:R-:W-:Y:S01]  /*0040*/  BSSY B0, `(.L_x_0) ;  /* 0x000000c000007945 */ /* 0x000fe20003800000 */
[----:B------:R-:W3:Y:S01]  /*0050*/  S2R R7, SR_CTAID.X ;  /* 0x0000000000077919 */ /* 0x000ee20000002500 */
[----:B------:R-:W-:Y:S01]  /*0060*/  CS2R R2, SRZ ;  /* 0x0000000000027805 */ /* 0x000fe2000001ff00 */
[----:B-1----:R-:W-:-:S05]  /*0070*/  IMAD.SHL.U32 R0, R0, 0x2, RZ ;  /* 0x0000000200007824 */ /* 0x002fca00078e00ff */
[----:B------:R-:W-:-:S04]  /*0080*/  LOP3.LUT R0, R0, 0xfe, RZ, 0xc0, !PT ;  /* 0x000000fe00007812 */ /* 0x000fc800078ec0ff */
[----:B---3--:R-:W-:-:S04]  /*0090*/  LEA R7, R7, R0, 0x8 ;  /* 0x0000000007077211 */ /* 0x008fc800078e40ff */
[C---:B------:R-:W-:Y:S01]  /*00a0*/  ISETP.GE.AND P0, PT, R7.reuse, 0x100, PT ;  /* 0x000001000700780c */ /* 0x040fe20003f06270 */
[----:B--2---:R-:W-:-:S12]  /*00b0*/  IMAD.WIDE R4, R7, 0x4, R4 ;  /* 0x0000000407047825 */ /* 0x004fd800078e0204 */
[----:B------:R-:W-:Y:S05]  /*00c0*/  @P0 BRA `(.L_x_1) ;  /* 0x00000000000c0947 */ /* 0x000fea0003800000 */
[----:B------:R-:W1:Y:S02]  /*00d0*/  LDC.64 R2, c[0x0][0x210] ;  /* 0x00008400ff027b82 */ /* 0x000e640000000a00 */
[----:B-1----:R-:W-:-:S06]  /*00e0*/  IMAD.WIDE R2, R7, 0x4, R2 ;  /* 0x0000000407027825 */ /* 0x002fcc00078e0202 */
[----:B------:R-:W5:Y:S02]  /*00f0*/  LDG.E.64 R2, desc[UR4][R2.64] ;  /* 0x0000000402027981 */ /* 0x000f64000c1e1b00 */
.L_x_1:
[----:B------:R-:W-:Y:S05]  /*0100*/  BSYNC B0 ;  /* 0x0000000000007941 */ /* 0x000fea0003800000 */
.L_x_0:
[----:B------:R-:W-:Y:S05]  /*0110*/  @P0 EXIT ;  /* 0x000000000000094d */ /* 0x000fea0003800000 */
[----:B-----5:R-:W-:Y:S01]  /*0120*/  STG.E.64 desc[UR4][R4.64], R2 ;  /* 0x0000000204007986 */ /* 0x020fe2000c101b04 */
[----:B------:R-:W-:Y:S05]  /*0130*/  EXIT ;  /* 0x000000000000794d */ /* 0x000fea0003800000 */
.L_x_2:
[----:B------:R-:W-:-:S00]  /*0140*/  BRA `(.L_x_2) ;  /* 0xfffffffc00fc7947 */ /* 0x000fc0000383ffff */
[----:B------:R-:W-:-:S00]  /*0150*/  NOP ;  /* 0x0000000000007918 */ /* 0x000fc00000000000 */
        /* <DEDUP_REMOVED lines=10> */
.L_x_3:


//--------------------- .nv.constant0.triton_poi_fused_constant_pad_nd_0 --------------------------
	.section	.nv.constant0.triton_poi_fused_constant_pad_nd_0,"a",@progbits
	.sectionflags	@""
	.align	4
.nv.constant0.triton_poi_fused_constant_pad_nd_0:
	.zero		548
